	.headerflags	@"EF_CUDA_TEXMODE_UNIFIED EF_CUDA_64BIT_ADDRESS EF_CUDA_ACCELERATORS EF_CUDA_SM90 EF_CUDA_VIRTUAL_SM(EF_CUDA_SM90)"
	.elftype	@"ET_EXEC"


//--------------------- .nv.info                  --------------------------
	.section	.nv.info,"",@"SHT_CUDA_INFO"
	.align	4


	//----- nvinfo : EIATTR_REGCOUNT
	.align		4
        /*0000*/ 	.byte	0x04, 0x2f
        /*0002*/ 	.short	(.L_1 - .L_0)
	.align		4
.L_0:
        /*0004*/ 	.word	index@(triton_poi_fused_add_convolution_2)
        /*0008*/ 	.word	0x00000014


	//----- nvinfo : EIATTR_MIN_STACK_SIZE
	.align		4
.L_1:
        /*000c*/ 	.byte	0x04, 0x12
        /*000e*/ 	.short	(.L_3 - .L_2)
	.align		4
.L_2:
        /*0010*/ 	.word	index@(triton_poi_fused_add_convolution_2)
        /*0014*/ 	.word	0x00000000


	//----- nvinfo : EIATTR_FRAME_SIZE
	.align		4
.L_3:
        /*0018*/ 	.byte	0x04, 0x11
        /*001a*/ 	.short	(.L_5 - .L_4)
	.align		4
.L_4:
        /*001c*/ 	.word	index@(triton_poi_fused_add_convolution_2)
        /*0020*/ 	.word	0x00000000


	//----- nvinfo : EIATTR_MIN_STACK_SIZE
	.align		4
.L_5:
        /*0024*/ 	.byte	0x04, 0x12
        /*0026*/ 	.short	(.L_7 - .L_6)
	.align		4
.L_6:
        /*0028*/ 	.word	index@(triton_poi_fused_add_convolution_2)
        /*002c*/ 	.word	0x00000000
.L_7:


//--------------------- .nv.info.triton_poi_fused_add_convolution_2 --------------------------
	.section	.nv.info.triton_poi_fused_add_convolution_2,"",@"SHT_CUDA_INFO"
	.sectionflags	@""
	.align	4


	//----- nvinfo : EIATTR_CUDA_API_VERSION
	.align		4
        /*0000*/ 	.byte	0x04, 0x37
        /*0002*/ 	.short	(.L_9 - .L_8)
.L_8:
        /*0004*/ 	.word	0x0000007c


	//----- nvinfo : EIATTR_KPARAM_INFO
	.align		4
.L_9:
        /*0008*/ 	.byte	0x04, 0x17
        /*000a*/ 	.short	(.L_11 - .L_10)
.L_10:
        /*000c*/ 	.word	0x00000000
        /*0010*/ 	.short	0x0004
        /*0012*/ 	.short	0x0020
        /*0014*/ 	.byte	0x00, 0xf0, 0x11, 0x00


	//----- nvinfo : EIATTR_KPARAM_INFO
	.align		4
.L_11:
        /*0018*/ 	.byte	0x04, 0x17
        /*001a*/ 	.short	(.L_13 - .L_12)
.L_12:
        /*001c*/ 	.word	0x00000000
        /*0020*/ 	.short	0x0003
        /*0022*/ 	.short	0x0018
        /*0024*/ 	.byte	0x00, 0xf4, 0x21, 0x00


	//----- nvinfo : EIATTR_KPARAM_INFO
	.align		4
.L_13:
        /*0028*/ 	.byte	0x04, 0x17
        /*002a*/ 	.short	(.L_15 - .L_14)
.L_14:
        /*002c*/ 	.word	0x00000000
        /*0030*/ 	.short	0x0002
        /*0032*/ 	.short	0x0010
        /*0034*/ 	.byte	0x00, 0xf4, 0x21, 0x00


	//----- nvinfo : EIATTR_KPARAM_INFO
	.align		4
.L_15:
        /*0038*/ 	.byte	0x04, 0x17
        /*003a*/ 	.short	(.L_17 - .L_16)
.L_16:
        /*003c*/ 	.word	0x00000000
        /*0040*/ 	.short	0x0001
        /*0042*/ 	.short	0x0008
        /*0044*/ 	.byte	0x00, 0xf4, 0x21, 0x00


	//----- nvinfo : EIATTR_KPARAM_INFO
	.align		4
.L_17:
        /*0048*/ 	.byte	0x04, 0x17
        /*004a*/ 	.short	(.L_19 - .L_18)
.L_18:
        /*004c*/ 	.word	0x00000000
        /*0050*/ 	.short	0x0000
        /*0052*/ 	.short	0x0000
        /*0054*/ 	.byte	0x00, 0xf4, 0x21, 0x00


	//----- nvinfo : EIATTR_SPARSE_MMA_MASK
	.align		4
.L_19:
        /*0058*/ 	.byte	0x03, 0x50
        /*005a*/ 	.short	0x0000


	//----- nvinfo : EIATTR_MAXREG_COUNT
	.align		4
        /*005c*/ 	.byte	0x03, 0x1b
        /*005e*/ 	.short	0x00ff


	//----- nvinfo : EIATTR_EXIT_INSTR_OFFSETS
	.align		4
        /*0060*/ 	.byte	0x04, 0x1c
        /*0062*/ 	.short	(.L_21 - .L_20)


	//   ....[0]....
.L_20:
        /*0064*/ 	.word	0x00000280


	//   ....[1]....
        /*0068*/ 	.word	0x000002a0


	//----- nvinfo : EIATTR_REQNTID
	.align		4
.L_21:
        /*006c*/ 	.byte	0x04, 0x10
        /*006e*/ 	.short	(.L_23 - .L_22)
.L_22:
        /*0070*/ 	.word	0x00000080
        /*0074*/ 	.word	0x00000001
        /*0078*/ 	.word	0x00000001


	//----- nvinfo : EIATTR_CBANK_PARAM_SIZE
	.align		4
.L_23:
        /*007c*/ 	.byte	0x03, 0x19
        /*007e*/ 	.short	0x0024


	//----- nvinfo : EIATTR_PARAM_CBANK
	.align		4
        /*0080*/ 	.byte	0x04, 0x0a
        /*0082*/ 	.short	(.L_25 - .L_24)
	.align		4
.L_24:
        /*0084*/ 	.word	index@(.nv.constant0.triton_poi_fused_add_convolution_2)
        /*0088*/ 	.short	0x0210
        /*008a*/ 	.short	0x0024


	//----- nvinfo : EIATTR_SW_WAR
	.align		4
.L_25:
        /*008c*/ 	.byte	0x04, 0x36
        /*008e*/ 	.short	(.L_27 - .L_26)
.L_26:
        /*0090*/ 	.word	0x00000008
.L_27:


//--------------------- .nv.callgraph             --------------------------
	.section	.nv.callgraph,"",@"SHT_CUDA_CALLGRAPH"
	.align	4
	.sectionentsize	8
	.align		4
        /*0000*/ 	.word	0x00000000
	.align		4
        /*0004*/ 	.word	0xffffffff
	.align		4
        /*0008*/ 	.word	0x00000000
	.align		4
        /*000c*/ 	.word	0xfffffffe
	.align		4
        /*0010*/ 	.word	0x00000000
	.align		4
        /*0014*/ 	.word	0xfffffffd
	.align		4
        /*0018*/ 	.word	0x00000000
	.align		4
        /*001c*/ 	.word	0xfffffffc


//--------------------- .text.triton_poi_fused_add_convolution_2 --------------------------
	.section	.text.triton_poi_fused_add_convolution_2,"ax",@progbits
	.align	128
        .global         triton_poi_fused_add_convolution_2
        .type           triton_poi_fused_add_convolution_2,@function
        .size           triton_poi_fused_add_convolution_2,(.L_x_1 - triton_poi_fused_add_convolution_2)
        .other          triton_poi_fused_add_convolution_2,@"STO_CUDA_ENTRY STV_DEFAULT"
triton_poi_fused_add_convolution_2:
.text.triton_poi_fused_add_convolution_2:
[----:B------:R-:W0:Y:S01]  /*0000*/  LDC R1, c[0x0][0x28] ;  /* 0x00000a00ff017b82 */ /* 0x000e220000000800 */
[----:B------:R-:W1:Y:S07]  /*0010*/  S2R R0, SR_TID.X ;  /* 0x0000000000007919 */ /* 0x000e6e0000002100 */
[----:B------:R-:W2:Y:S01]  /*0020*/  LDC.64 R2, c[0x0][0x218] ;  /* 0x00008600ff027b82 */ /* 0x000ea20000000a00 */
[----:B------:R-:W-:Y:S01]  /*0030*/  HFMA2.MMA R17, -RZ, RZ, 0, 0 ;  /* 0x00000000ff117435 */ /* 0x000fe200000001ff */
[----:B------:R-:W-:Y:S01]  /*0040*/  CS2R R14, SRZ ;  /* 0x00000000000e7805 */ /* 0x000fe2000001ff00 */
[----:B------:R-:W3:Y:S01]  /*0050*/  S2R R13, SR_CTAID.X ;  /* 0x00000000000d7919 */ /* 0x000ee20000002500 */
[----:B------:R-:W-:-:S04]  /*0060*/  ULDC.64 UR4, c[0x0][0x208] ;  /* 0x0000820000047ab9 */ /* 0x000fc80000000a00 */
[----:B------:R-:W4:Y:S08]  /*0070*/  LDC.64 R8, c[0x0][0x228] ;  /* 0x00008a00ff087b82 */ /* 0x000f300000000a00 */
[----:B------:R-:W5:Y:S08]  /*0080*/  LDC.64 R4, c[0x0][0x220] ;  /* 0x00008800ff047b82 */ /* 0x000f700000000a00 */
[----:B------:R-:W5:Y:S01]  /*0090*/  LDC.64 R10, c[0x0][0x210] ;  /* 0x00008400ff0a7b82 */ /* 0x000f620000000a00 */
[----:B-1----:R-:W-:Y:S01]  /*00a0*/  IMAD.SHL.U32 R0, R0, 0x2, RZ ;  /* 0x0000000200007824 */ /* 0x002fe200078e00ff */
[----:B---3--:R-:W-:-:S04]  /*00b0*/  SHF.R.S32.HI R6, RZ, 0x17, R13 ;  /* 0x00000017ff067819 */ /* 0x008fc8000001140d */
[----:B------:R-:W-:Y:S02]  /*00c0*/  LOP3.LUT R0, R0, 0xfe, RZ, 0xc0, !PT ;  /* 0x000000fe00007812 */ /* 0x000fe400078ec0ff */
[----:B------:R-:W-:Y:S02]  /*00d0*/  SGXT R6, R6, 0x1 ;  /* 0x000000010606781a */ /* 0x000fe40000000200 */
[----:B------:R-:W-:-:S04]  /*00e0*/  LEA R13, R13, R0, 0x8 ;  /* 0x000000000d0d7211 */ /* 0x000fc800078e40ff */
[----:B------:R-:W-:Y:S02]  /*00f0*/  LEA.HI R6, R6, R13, RZ, 0x4 ;  /* 0x0000000d06067211 */ /* 0x000fe400078f20ff */
[----:B------:R-:W-:Y:S02]  /*0100*/  ISETP.GE.AND P0, PT, R13, 0x400, PT ;  /* 0x000004000d00780c */ /* 0x000fe40003f06270 */
[----:B------:R-:W-:-:S04]  /*0110*/  SHF.R.S32.HI R6, RZ, 0x4, R6 ;  /* 0x00000004ff067819 */ /* 0x000fc80000011406 */
[----:B------:R-:W-:-:S04]  /*0120*/  LEA.HI R0, R6, R6, RZ, 0x4 ;  /* 0x0000000606007211 */ /* 0x000fc800078f20ff */
[----:B------:R-:W-:Y:S01]  /*0130*/  LOP3.LUT R7, R0, 0xfffffff0, RZ, 0xc0, !PT ;  /* 0xfffffff000077812 */ /* 0x000fe200078ec0ff */
[----:B------:R-:W-:-:S04]  /*0140*/  IMAD.MOV.U32 R0, RZ, RZ, RZ ;  /* 0x000000ffff007224 */ /* 0x000fc800078e00ff */
[----:B------:R-:W-:-:S04]  /*0150*/  IMAD.IADD R7, R6, 0x1, -R7 ;  /* 0x0000000106077824 */ /* 0x000fc800078e0a07 */
[----:B--2---:R-:W-:-:S04]  /*0160*/  IMAD.WIDE R2, R7, 0x4, R2 ;  /* 0x0000000407027825 */ /* 0x004fc800078e0202 */
[----:B----4-:R-:W-:Y:S01]  /*0170*/  IMAD.WIDE R8, R7, 0x4, R8 ;  /* 0x0000000407087825 */ /* 0x010fe200078e0208 */
[----:B------:R-:W2:Y:S03]  /*0180*/  @!P0 LDG.E.EL R0, desc[UR4][R2.64] ;  /* 0x0000000402008981 */ /* 0x000ea6000c2e1900 */
[C---:B-----5:R-:W-:Y:S01]  /*0190*/  IMAD.WIDE R6, R13.reuse, 0x4, R4 ;  /* 0x000000040d067825 */ /* 0x060fe200078e0204 */
[----:B------:R-:W3:Y:S03]  /*01a0*/  @!P0 LDG.E.EL R17, desc[UR4][R8.64] ;  /* 0x0000000408118981 */ /* 0x000ee6000c2e1900 */
[----:B0-----:R-:W-:Y:S01]  /*01b0*/  IMAD.WIDE R4, R13, 0x4, R10 ;  /* 0x000000040d047825 */ /* 0x001fe200078e020a */
[----:B------:R-:W-:Y:S02]  /*01c0*/  CS2R R12, SRZ ;  /* 0x00000000000c7805 */ /* 0x000fe4000001ff00 */
[----:B------:R-:W-:Y:S01]  /*01d0*/  CS2R R10, SRZ ;  /* 0x00000000000a7805 */ /* 0x000fe2000001ff00 */
[----:B------:R-:W3:Y:S04]  /*01e0*/  @!P0 LDG.E.64 R14, desc[UR4][R6.64] ;  /* 0x00000004060e8981 */ /* 0x000ee8000c1e1b00 */
[----:B------:R-:W4:Y:S04]  /*01f0*/  @!P0 LDG.E.EL R12, desc[UR4][R8.64] ;  /* 0x00000004080c8981 */ /* 0x000f28000c2e1900 */
[----:B------:R-:W2:Y:S04]  /*0200*/  @!P0 LDG.E.64 R10, desc[UR4][R4.64] ;  /* 0x00000004040a8981 */ /* 0x000ea8000c1e1b00 */
[----:B------:R-:W5:Y:S01]  /*0210*/  @!P0 LDG.E.EL R13, desc[UR4][R2.64] ;  /* 0x00000004020d8981 */ /* 0x000f62000c2e1900 */
[----:B---3--:R-:W-:Y:S01]  /*0220*/  FADD R17, R17, R14 ;  /* 0x0000000e11117221 */ /* 0x008fe20000000000 */
[----:B----4-:R-:W-:Y:S01]  /*0230*/  FADD R15, R12, R15 ;  /* 0x0000000f0c0f7221 */ /* 0x010fe20000000000 */
[----:B--2---:R-:W-:Y:S01]  /*0240*/  FADD R0, R0, R11 ;  /* 0x0000000b00007221 */ /* 0x004fe20000000000 */
[----:B-----5:R-:W-:-:S03]  /*0250*/  FADD R10, R13, R10 ;  /* 0x0000000a0d0a7221 */ /* 0x020fc60000000000 */
[----:B------:R-:W-:Y:S01]  /*0260*/  FADD R11, R0, R15 ;  /* 0x0000000f000b7221 */ /* 0x000fe20000000000 */
[----:B------:R-:W-:Y:S01]  /*0270*/  FADD R10, R10, R17 ;  /* 0x000000110a0a7221 */ /* 0x000fe20000000000 */
[----:B------:R-:W-:Y:S06]  /*0280*/  @P0 EXIT ;  /* 0x000000000000094d */ /* 0x000fec0003800000 */
[----:B------:R-:W-:Y:S01]  /*0290*/  STG.E.64 desc[UR4][R4.64], R10 ;  /* 0x0000000a04007986 */ /* 0x000fe2000c101b04 */
[----:B------:R-:W-:Y:S05]  /*02a0*/  EXIT ;  /* 0x000000000000794d */ /* 0x000fea0003800000 */
.L_x_0:
[----:B------:R-:W-:-:S00]  /*02b0*/  BRA `(.L_x_0) ;  /* 0xfffffffc00fc7947 */ /* 0x000fc0000383ffff */
[----:B------:R-:W-:-:S00]  /*02c0*/  NOP ;  /* 0x0000000000007918 */ /* 0x000fc00000000000 */
        /* <DEDUP_REMOVED lines=11> */
.L_x_1:


//--------------------- .nv.constant0.triton_poi_fused_add_convolution_2 --------------------------
	.section	.nv.constant0.triton_poi_fused_add_convolution_2,"a",@progbits
	.sectionflags	@""
	.align	4
.nv.constant0.triton_poi_fused_add_convolution_2:
	.zero		564
